	.headerflags	@"EF_CUDA_TEXMODE_UNIFIED EF_CUDA_64BIT_ADDRESS EF_CUDA_ACCELERATORS EF_CUDA_SM90 EF_CUDA_VIRTUAL_SM(EF_CUDA_SM90)"
	.elftype	@"ET_EXEC"


//--------------------- .nv.info                  --------------------------
	.section	.nv.info,"",@"SHT_CUDA_INFO"
	.align	4


	//----- nvinfo : EIATTR_REGCOUNT
	.align		4
        /*0000*/ 	.byte	0x04, 0x2f
        /*0002*/ 	.short	(.L_3 - .L_2)
	.align		4
.L_2:
        /*0004*/ 	.word	index@(triton_per_fused__weight_norm_interface_7)
        /*0008*/ 	.word	0x0000000f


	//----- nvinfo : EIATTR_MIN_STACK_SIZE
	.align		4
.L_3:
        /*000c*/ 	.byte	0x04, 0x12
        /*000e*/ 	.short	(.L_5 - .L_4)
	.align		4
.L_4:
        /*0010*/ 	.word	index@(triton_per_fused__weight_norm_interface_7)
        /*0014*/ 	.word	0x00000000


	//----- nvinfo : EIATTR_FRAME_SIZE
	.align		4
.L_5:
        /*0018*/ 	.byte	0x04, 0x11
        /*001a*/ 	.short	(.L_7 - .L_6)
	.align		4
.L_6:
        /*001c*/ 	.word	index@(triton_per_fused__weight_norm_interface_7)
        /*0020*/ 	.word	0x00000000


	//----- nvinfo : EIATTR_MIN_STACK_SIZE
	.align		4
.L_7:
        /*0024*/ 	.byte	0x04, 0x12
        /*0026*/ 	.short	(.L_9 - .L_8)
	.align		4
.L_8:
        /*0028*/ 	.word	index@(triton_per_fused__weight_norm_interface_7)
        /*002c*/ 	.word	0x00000000
.L_9:


//--------------------- .nv.info.triton_per_fused__weight_norm_interface_7 --------------------------
	.section	.nv.info.triton_per_fused__weight_norm_interface_7,"",@"SHT_CUDA_INFO"
	.sectionflags	@""
	.align	4


	//----- nvinfo : EIATTR_CUDA_API_VERSION
	.align		4
        /*0000*/ 	.byte	0x04, 0x37
        /*0002*/ 	.short	(.L_11 - .L_10)
.L_10:
        /*0004*/ 	.word	0x0000007c


	//----- nvinfo : EIATTR_KPARAM_INFO
	.align		4
.L_11:
        /*0008*/ 	.byte	0x04, 0x17
        /*000a*/ 	.short	(.L_13 - .L_12)
.L_12:
        /*000c*/ 	.word	0x00000000
        /*0010*/ 	.short	0x0003
        /*0012*/ 	.short	0x0014
        /*0014*/ 	.byte	0x00, 0xf0, 0x11, 0x00


	//----- nvinfo : EIATTR_KPARAM_INFO
	.align		4
.L_13:
        /*0018*/ 	.byte	0x04, 0x17
        /*001a*/ 	.short	(.L_15 - .L_14)
.L_14:
        /*001c*/ 	.word	0x00000000
        /*0020*/ 	.short	0x0002
        /*0022*/ 	.short	0x0010
        /*0024*/ 	.byte	0x00, 0xf0, 0x11, 0x00


	//----- nvinfo : EIATTR_KPARAM_INFO
	.align		4
.L_15:
        /*0028*/ 	.byte	0x04, 0x17
        /*002a*/ 	.short	(.L_17 - .L_16)
.L_16:
        /*002c*/ 	.word	0x00000000
        /*0030*/ 	.short	0x0001
        /*0032*/ 	.short	0x0008
        /*0034*/ 	.byte	0x00, 0xf4, 0x21, 0x00


	//----- nvinfo : EIATTR_KPARAM_INFO
	.align		4
.L_17:
        /*0038*/ 	.byte	0x04, 0x17
        /*003a*/ 	.short	(.L_19 - .L_18)
.L_18:
        /*003c*/ 	.word	0x00000000
        /*0040*/ 	.short	0x0000
        /*0042*/ 	.short	0x0000
        /*0044*/ 	.byte	0x00, 0xf4, 0x21, 0x00


	//----- nvinfo : EIATTR_SPARSE_MMA_MASK
	.align		4
.L_19:
        /*0048*/ 	.byte	0x03, 0x50
        /*004a*/ 	.short	0x0000


	//----- nvinfo : EIATTR_MAXREG_COUNT
	.align		4
        /*004c*/ 	.byte	0x03, 0x1b
        /*004e*/ 	.short	0x00ff


	//----- nvinfo : EIATTR_COOP_GROUP_MASK_REGIDS
	.align		4
        /*0050*/ 	.byte	0x04, 0x29
        /*0052*/ 	.short	(.L_21 - .L_20)


	//   ....[0]....
.L_20:
        /*0054*/ 	.word	0xffffffff


	//   ....[1]....
        /*0058*/ 	.word	0xffffffff


	//   ....[2]....
        /*005c*/ 	.word	0xffffffff


	//   ....[3]....
        /*0060*/ 	.word	0xffffffff


	//   ....[4]....
        /*0064*/ 	.word	0xffffffff


	//   ....[5]....
        /*0068*/ 	.word	0xffffffff


	//   ....[6]....
        /*006c*/ 	.word	0xffffffff


	//   ....[7]....
        /*0070*/ 	.word	0xffffffff


	//----- nvinfo : EIATTR_COOP_GROUP_INSTR_OFFSETS
	.align		4
.L_21:
        /*0074*/ 	.byte	0x04, 0x28
        /*0076*/ 	.short	(.L_23 - .L_22)


	//   ....[0]....
.L_22:
        /*0078*/ 	.word	0x000001b0


	//   ....[1]....
        /*007c*/ 	.word	0x000001d0


	//   ....[2]....
        /*0080*/ 	.word	0x00000200


	//   ....[3]....
        /*0084*/ 	.word	0x00000230


	//   ....[4]....
        /*0088*/ 	.word	0x00000250


	//   ....[5]....
        /*008c*/ 	.word	0x000002c0


	//   ....[6]....
        /*0090*/ 	.word	0x000002e0


	//   ....[7]....
        /*0094*/ 	.word	0x00000300


	//----- nvinfo : EIATTR_EXIT_INSTR_OFFSETS
	.align		4
.L_23:
        /*0098*/ 	.byte	0x04, 0x1c
        /*009a*/ 	.short	(.L_25 - .L_24)


	//   ....[0]....
.L_24:
        /*009c*/ 	.word	0x00000390


	//   ....[1]....
        /*00a0*/ 	.word	0x000003d0


	//----- nvinfo : EIATTR_REQNTID
	.align		4
.L_25:
        /*00a4*/ 	.byte	0x04, 0x10
        /*00a6*/ 	.short	(.L_27 - .L_26)
.L_26:
        /*00a8*/ 	.word	0x00000100
        /*00ac*/ 	.word	0x00000001
        /*00b0*/ 	.word	0x00000001


	//----- nvinfo : EIATTR_CBANK_PARAM_SIZE
	.align		4
.L_27:
        /*00b4*/ 	.byte	0x03, 0x19
        /*00b6*/ 	.short	0x0018


	//----- nvinfo : EIATTR_PARAM_CBANK
	.align		4
        /*00b8*/ 	.byte	0x04, 0x0a
        /*00ba*/ 	.short	(.L_29 - .L_28)
	.align		4
.L_28:
        /*00bc*/ 	.word	index@(.nv.constant0.triton_per_fused__weight_norm_interface_7)
        /*00c0*/ 	.short	0x0210
        /*00c2*/ 	.short	0x0018


	//----- nvinfo : EIATTR_SW_WAR
	.align		4
.L_29:
        /*00c4*/ 	.byte	0x04, 0x36
        /*00c6*/ 	.short	(.L_31 - .L_30)
.L_30:
        /*00c8*/ 	.word	0x00000008
.L_31:


//--------------------- .nv.callgraph             --------------------------
	.section	.nv.callgraph,"",@"SHT_CUDA_CALLGRAPH"
	.align	4
	.sectionentsize	8
	.align		4
        /*0000*/ 	.word	0x00000000
	.align		4
        /*0004*/ 	.word	0xffffffff
	.align		4
        /*0008*/ 	.word	0x00000000
	.align		4
        /*000c*/ 	.word	0xfffffffe
	.align		4
        /*0010*/ 	.word	0x00000000
	.align		4
        /*0014*/ 	.word	0xfffffffd
	.align		4
        /*0018*/ 	.word	0x00000000
	.align		4
        /*001c*/ 	.word	0xfffffffc


//--------------------- .nv.constant4             --------------------------
	.section	.nv.constant4,"a",@progbits
	.align	8
	.align		8
.nv.constant4:
        /*0000*/ 	.dword	_$_str
	.align		8
        /*0008*/ 	.dword	_$_str_$_2


//--------------------- .text.triton_per_fused__weight_norm_interface_7 --------------------------
	.section	.text.triton_per_fused__weight_norm_interface_7,"ax",@progbits
	.sectionflags	@"SHF_BARRIERS=1"
	.align	128
        .global         triton_per_fused__weight_norm_interface_7
        .type           triton_per_fused__weight_norm_interface_7,@function
        .size           triton_per_fused__weight_norm_interface_7,(.L_x_1 - triton_per_fused__weight_norm_interface_7)
        .other          triton_per_fused__weight_norm_interface_7,@"STO_CUDA_ENTRY STV_DEFAULT"
triton_per_fused__weight_norm_interface_7:
.text.triton_per_fused__weight_norm_interface_7:
[----:B------:R-:W0:Y:S02]  /*0000*/  LDC R1, c[0x0][0x28] ;  /* 0x00000a00ff017b82 */ /* 0x000e240000000800 */
[----:B------:R-:W1:Y:S01]  /*0010*/  S2R R10, SR_TID.X ;  /* 0x00000000000a7919 */ /* 0x000e620000002100 */
[----:B------:R-:W2:Y:S01]  /*0020*/  LDC.64 R8, c[0x0][0x218] ;  /* 0x00008600ff087b82 */ /* 0x000ea20000000a00 */
[----:B------:R-:W-:Y:S01]  /*0030*/  CS2R R6, SRZ ;  /* 0x0000000000067805 */ /* 0x000fe2000001ff00 */
[----:B------:R-:W-:Y:S01]  /*0040*/  ULDC.64 UR6, c[0x0][0x208] ;  /* 0x0000820000067ab9 */ /* 0x000fe20000000a00 */
[----:B------:R-:W3:Y:S01]  /*0050*/  S2R R0, SR_CTAID.X ;  /* 0x0000000000007919 */ /* 0x000ee20000002500 */
[----:B-1----:R-:W-:-:S04]  /*0060*/  SHF.L.U32 R2, R10, 0x2, RZ ;  /* 0x000000020a027819 */ /* 0x002fc800000006ff */
[----:B------:R-:W-:-:S04]  /*0070*/  LOP3.LUT R5, R2, 0x3fc, RZ, 0xc0, !PT ;  /* 0x000003fc02057812 */ /* 0x000fc800078ec0ff */
[----:B------:R-:W-:Y:S01]  /*0080*/  ISETP.GE.U32.AND P0, PT, R5, 0x240, PT ;  /* 0x000002400500780c */ /* 0x000fe20003f06070 */
[----:B---3--:R-:W-:-:S04]  /*0090*/  IMAD R5, R0, 0x240, R5 ;  /* 0x0000024000057824 */ /* 0x008fc800078e0205 */
[----:B--2---:R-:W-:Y:S01]  /*00a0*/  IMAD.WIDE R8, R5, 0x4, R8 ;  /* 0x0000000405087825 */ /* 0x004fe200078e0208 */
[----:B------:R-:W-:-:S07]  /*00b0*/  CS2R R4, SRZ ;  /* 0x0000000000047805 */ /* 0x000fce000001ff00 */
[----:B------:R-:W2:Y:S01]  /*00c0*/  @!P0 LDG.E.128 R4, desc[UR6][R8.64] ;  /* 0x0000000608048981 */ /* 0x000ea2000c1e1d00 */
[----:B------:R-:W1:Y:S01]  /*00d0*/  S2UR UR5, SR_CgaCtaId ;  /* 0x00000000000579c3 */ /* 0x000e620000008800 */
[----:B------:R-:W-:Y:S01]  /*00e0*/  UMOV UR4, 0x400 ;  /* 0x0000040000047882 */ /* 0x000fe20000000000 */
[----:B------:R-:W-:Y:S01]  /*00f0*/  ISETP.GE.AND P1, PT, R10, 0x8, PT ;  /* 0x000000080a00780c */ /* 0x000fe20003f26270 */
[----:B-1----:R-:W-:Y:S01]  /*0100*/  UPRMT UR4, UR5, 0x654, UR4 ;  /* 0x0000065405047896 */ /* 0x002fe20008000004 */
[----:B--2---:R-:W-:Y:S02]  /*0110*/  SEL R5, R5, RZ, !P0 ;  /* 0x000000ff05057207 */ /* 0x004fe40004000000 */
[----:B------:R-:W-:Y:S02]  /*0120*/  SEL R4, R4, RZ, !P0 ;  /* 0x000000ff04047207 */ /* 0x000fe40004000000 */
[----:B------:R-:W-:Y:S01]  /*0130*/  SEL R6, R6, RZ, !P0 ;  /* 0x000000ff06067207 */ /* 0x000fe20004000000 */
[----:B------:R-:W-:Y:S01]  /*0140*/  FMUL R5, R5, R5 ;  /* 0x0000000505057220 */ /* 0x000fe20000400000 */
[----:B------:R-:W-:-:S03]  /*0150*/  SEL R7, R7, RZ, !P0 ;  /* 0x000000ff07077207 */ /* 0x000fc60004000000 */
[----:B------:R-:W-:-:S04]  /*0160*/  FFMA R5, R4, R4, R5 ;  /* 0x0000000404057223 */ /* 0x000fc80000000005 */
[----:B------:R-:W-:-:S04]  /*0170*/  FFMA R6, R6, R6, R5 ;  /* 0x0000000606067223 */ /* 0x000fc80000000005 */
[----:B------:R-:W-:-:S05]  /*0180*/  FFMA R6, R7, R7, R6 ;  /* 0x0000000707067223 */ /* 0x000fca0000000006 */
[----:B------:R-:W-:Y:S02]  /*0190*/  FSEL R6, R6, RZ, !P0 ;  /* 0x000000ff06067208 */ /* 0x000fe40004000000 */
[----:B------:R-:W-:-:S03]  /*01a0*/  LOP3.LUT P0, RZ, R10, 0x1f, RZ, 0xc0, !PT ;  /* 0x0000001f0aff7812 */ /* 0x000fc6000780c0ff */
[----:B------:R-:W1:Y:S02]  /*01b0*/  SHFL.BFLY PT, R5, R6, 0x10, 0x1f ;  /* 0x0e001f0006057f89 */ /* 0x000e6400000e0000 */
[----:B-1----:R-:W-:-:S05]  /*01c0*/  FADD R5, R6, R5 ;  /* 0x0000000506057221 */ /* 0x002fca0000000000 */
[----:B------:R-:W1:Y:S02]  /*01d0*/  SHFL.BFLY PT, R4, R5, 0x8, 0x1f ;  /* 0x0d001f0005047f89 */ /* 0x000e6400000e0000 */
[----:B-1----:R-:W-:Y:S01]  /*01e0*/  FADD R4, R5, R4 ;  /* 0x0000000405047221 */ /* 0x002fe20000000000 */
[----:B------:R-:W-:-:S04]  /*01f0*/  SHF.R.U32.HI R5, RZ, 0x3, R10 ;  /* 0x00000003ff057819 */ /* 0x000fc8000001160a */
[----:B------:R-:W1:Y:S01]  /*0200*/  SHFL.BFLY PT, R7, R4, 0x4, 0x1f ;  /* 0x0c801f0004077f89 */ /* 0x000e6200000e0000 */
[----:B------:R-:W-:Y:S01]  /*0210*/  LOP3.LUT R5, R5, 0x1c, RZ, 0xc0, !PT ;  /* 0x0000001c05057812 */ /* 0x000fe200078ec0ff */
[----:B-1----:R-:W-:-:S05]  /*0220*/  FADD R7, R4, R7 ;  /* 0x0000000704077221 */ /* 0x002fca0000000000 */
[----:B------:R-:W1:Y:S02]  /*0230*/  SHFL.BFLY PT, R8, R7, 0x2, 0x1f ;  /* 0x0c401f0007087f89 */ /* 0x000e6400000e0000 */
[----:B-1----:R-:W-:-:S05]  /*0240*/  FADD R8, R7, R8 ;  /* 0x0000000807087221 */ /* 0x002fca0000000000 */
[----:B------:R-:W1:Y:S02]  /*0250*/  SHFL.BFLY PT, R9, R8, 0x1, 0x1f ;  /* 0x0c201f0008097f89 */ /* 0x000e6400000e0000 */
[----:B-1----:R-:W-:-:S05]  /*0260*/  FADD R12, R8, R9 ;  /* 0x00000009080c7221 */ /* 0x002fca0000000000 */
[----:B------:R-:W-:Y:S01]  /*0270*/  @!P0 STS [R5+UR4], R12 ;  /* 0x0000000c05008988 */ /* 0x000fe20008000804 */
[----:B------:R-:W-:Y:S01]  /*0280*/  BAR.SYNC.DEFER_BLOCKING 0x0 ;  /* 0x0000000000007b1d */ /* 0x000fe20000010000 */
[----:B------:R-:W-:-:S04]  /*0290*/  LOP3.LUT P0, RZ, R10, 0x7, RZ, 0xc0, !PT ;  /* 0x000000070aff7812 */ /* 0x000fc8000780c0ff */
[----:B------:R-:W-:Y:S01]  /*02a0*/  ISETP.LT.AND P0, PT, R10, 0x8, !P0 ;  /* 0x000000080a00780c */ /* 0x000fe20004701270 */
[----:B------:R-:W1:Y:S04]  /*02b0*/  @!P1 LDS R3, [R2+UR4] ;  /* 0x0000000402039984 */ /* 0x000e680008000800 */
[----:B-1----:R-:W1:Y:S02]  /*02c0*/  SHFL.BFLY PT, R4, R3, 0x4, 0x1f ;  /* 0x0c801f0003047f89 */ /* 0x002e6400000e0000 */
[----:B-1----:R-:W-:-:S05]  /*02d0*/  FADD R6, R3, R4 ;  /* 0x0000000403067221 */ /* 0x002fca0000000000 */
[----:B------:R-:W1:Y:S02]  /*02e0*/  SHFL.BFLY PT, R7, R6, 0x2, 0x1f ;  /* 0x0c401f0006077f89 */ /* 0x000e6400000e0000 */
[----:B-1----:R-:W-:-:S05]  /*02f0*/  FADD R7, R6, R7 ;  /* 0x0000000706077221 */ /* 0x002fca0000000000 */
[----:B------:R-:W1:Y:S02]  /*0300*/  SHFL.BFLY PT, R4, R7, 0x1, 0x1f ;  /* 0x0c201f0007047f89 */ /* 0x000e6400000e0000 */
[----:B-1----:R-:W-:Y:S02]  /*0310*/  FADD R9, R7, R4 ;  /* 0x0000000407097221 */ /* 0x002fe40000000000 */
[----:B------:R-:W1:Y:S03]  /*0320*/  LDC.64 R4, c[0x0][0x210] ;  /* 0x00008400ff047b82 */ /* 0x000e660000000a00 */
[----:B------:R-:W-:Y:S05]  /*0330*/  @P0 STS [R2+UR4], R9 ;  /* 0x0000000902000988 */ /* 0x000fea0008000804 */
[----:B------:R-:W-:Y:S01]  /*0340*/  BAR.SYNC.DEFER_BLOCKING 0x0 ;  /* 0x0000000000007b1d */ /* 0x000fe20000010000 */
[----:B------:R-:W-:-:S05]  /*0350*/  LOP3.LUT P0, RZ, R10, 0xff, RZ, 0xc0, !PT ;  /* 0x000000ff0aff7812 */ /* 0x000fca000780c0ff */
[----:B------:R-:W2:Y:S02]  /*0360*/  LDS R8, [UR4] ;  /* 0x00000004ff087984 */ /* 0x000ea40008000800 */
[----:B--2---:R-:W-:Y:S01]  /*0370*/  FADD R8, RZ, R8 ;  /* 0x00000008ff087221 */ /* 0x004fe20000000000 */
[----:B------:R-:W-:Y:S06]  /*0380*/  BAR.SYNC.DEFER_BLOCKING 0x0 ;  /* 0x0000000000007b1d */ /* 0x000fec0000010000 */
[----:B-1----:R-:W-:Y:S05]  /*0390*/  @P0 EXIT ;  /* 0x000000000000094d */ /* 0x002fea0003800000 */
[----:B------:R-:W0:Y:S01]  /*03a0*/  MUFU.SQRT R7, R8 ;  /* 0x0000000800077308 */ /* 0x000e220000002000 */
[----:B------:R-:W-:-:S05]  /*03b0*/  IMAD.WIDE R2, R0, 0x4, R4 ;  /* 0x0000000400027825 */ /* 0x000fca00078e0204 */
[----:B0-----:R-:W-:Y:S01]  /*03c0*/  STG.E desc[UR6][R2.64], R7 ;  /* 0x0000000702007986 */ /* 0x001fe2000c101906 */
[----:B------:R-:W-:Y:S05]  /*03d0*/  EXIT ;  /* 0x000000000000794d */ /* 0x000fea0003800000 */
.L_x_0:
[----:B------:R-:W-:-:S00]  /*03e0*/  BRA `(.L_x_0) ;  /* 0xfffffffc00fc7947 */ /* 0x000fc0000383ffff */
[----:B------:R-:W-:-:S00]  /*03f0*/  NOP ;  /* 0x0000000000007918 */ /* 0x000fc00000000000 */
        /* <DEDUP_REMOVED lines=8> */
.L_x_1:


//--------------------- .nv.global.init           --------------------------
	.section	.nv.global.init,"aw",@progbits
.nv.global.init:
	.type		_$_str,@object
	.size		_$_str,(_$_str_$_2 - _$_str)
_$_str:
        /*0000*/ 	.byte	0x5f, 0x5f, 0x43, 0x55, 0x44, 0x41, 0x5f, 0x46, 0x54, 0x5a, 0x00
	.type		_$_str_$_2,@object
	.size		_$_str_$_2,(.L_1 - _$_str_$_2)
_$_str_$_2:
        /*000b*/ 	.byte	0x5f, 0x5f, 0x43, 0x55, 0x44, 0x41, 0x5f, 0x50, 0x52, 0x45, 0x43, 0x5f, 0x53, 0x51, 0x52, 0x54
        /*001b*/ 	.byte	0x00
.L_1:


//--------------------- .nv.shared.triton_per_fused__weight_norm_interface_7 --------------------------
	.section	.nv.shared.triton_per_fused__weight_norm_interface_7,"aw",@nobits
	.sectionflags	@""
	.align	16
	.zero		1024


//--------------------- .nv.constant0.triton_per_fused__weight_norm_interface_7 --------------------------
	.section	.nv.constant0.triton_per_fused__weight_norm_interface_7,"a",@progbits
	.sectionflags	@""
	.align	4
.nv.constant0.triton_per_fused__weight_norm_interface_7:
	.zero		552
